//
// Generated by NVIDIA NVVM Compiler
//
// Compiler Build ID: CL-36424714
// Cuda compilation tools, release 13.0, V13.0.88
// Based on NVVM 20.0.0
//

.version 9.0
.target sm_100
.address_size 64

	// .globl	_Z6matMulPiS_S_
// _ZZ6matMulPiS_S_E2MD has been demoted
// _ZZ6matMulPiS_S_E2ND has been demoted

.visible .entry _Z6matMulPiS_S_(
	.param .u64 .ptr .align 1 _Z6matMulPiS_S__param_0,
	.param .u64 .ptr .align 1 _Z6matMulPiS_S__param_1,
	.param .u64 .ptr .align 1 _Z6matMulPiS_S__param_2
)
{
	.reg .b32 	%r<40>;
	.reg .b64 	%rd<13>;
	// demoted variable
	.shared .align 4 .b8 _ZZ6matMulPiS_S_E2MD[16];
	// demoted variable
	.shared .align 4 .b8 _ZZ6matMulPiS_S_E2ND[16];
	ld.param.u64 	%rd1, [_Z6matMulPiS_S__param_0];
	ld.param.u64 	%rd2, [_Z6matMulPiS_S__param_1];
	ld.param.u64 	%rd3, [_Z6matMulPiS_S__param_2];
	cvta.to.global.u64 	%rd4, %rd2;
	cvta.to.global.u64 	%rd5, %rd1;
	mov.u32 	%r1, %ctaid.x;
	mov.u32 	%r2, %ctaid.y;
	mov.u32 	%r3, %tid.x;
	mov.u32 	%r4, %tid.y;
	shl.b32 	%r5, %r1, 1;
	add.s32 	%r6, %r5, %r3;
	shl.b32 	%r7, %r2, 3;
	shl.b32 	%r8, %r4, 2;
	add.s32 	%r9, %r7, %r8;
	add.s32 	%r10, %r9, %r3;
	shl.b32 	%r11, %r3, 3;
	mov.u32 	%r12, _ZZ6matMulPiS_S_E2MD;
	add.s32 	%r13, %r12, %r11;
	add.s32 	%r14, %r13, %r8;
	add.s32 	%r15, %r6, %r8;
	mov.u32 	%r16, _ZZ6matMulPiS_S_E2ND;
	add.s32 	%r17, %r16, %r11;
	add.s32 	%r18, %r17, %r8;
	shl.b32 	%r19, %r4, 3;
	add.s32 	%r20, %r12, %r19;
	shl.b32 	%r21, %r3, 2;
	sub.s32 	%r22, %r17, %r21;
	mul.wide.u32 	%rd6, %r10, 4;
	add.s64 	%rd7, %rd5, %rd6;
	ld.global.u32 	%r23, [%rd7];
	st.shared.u32 	[%r14], %r23;
	mul.wide.u32 	%rd8, %r15, 4;
	add.s64 	%rd9, %rd4, %rd8;
	ld.global.u32 	%r24, [%rd9];
	st.shared.u32 	[%r18], %r24;
	bar.sync 	0;
	ld.shared.u32 	%r25, [%r20];
	ld.shared.u32 	%r26, [%r22];
	mul.lo.s32 	%r27, %r26, %r25;
	ld.shared.u32 	%r28, [%r20+4];
	ld.shared.u32 	%r29, [%r22+8];
	mad.lo.s32 	%r30, %r29, %r28, %r27;
	bar.sync 	0;
	ld.global.u32 	%r31, [%rd7+8];
	st.shared.u32 	[%r14], %r31;
	ld.global.u32 	%r32, [%rd9+32];
	st.shared.u32 	[%r18], %r32;
	bar.sync 	0;
	ld.shared.u32 	%r33, [%r20];
	ld.shared.u32 	%r34, [%r22];
	mad.lo.s32 	%r35, %r34, %r33, %r30;
	ld.shared.u32 	%r36, [%r20+4];
	ld.shared.u32 	%r37, [%r22+8];
	mad.lo.s32 	%r38, %r37, %r36, %r35;
	bar.sync 	0;
	cvta.to.global.u64 	%rd10, %rd3;
	add.s32 	%r39, %r9, %r6;
	mul.wide.u32 	%rd11, %r39, 4;
	add.s64 	%rd12, %rd10, %rd11;
	st.global.u32 	[%rd12], %r38;
	ret;

}


// ===== COMPILED SASS (sm_100) =====

	.target	sm_100

	.elftype	@"ET_EXEC"


//--------------------- .note.nv.tkinfo           --------------------------
	.section	.note.nv.tkinfo,"",@"SHT_NOTE"
	.sectionflags	@"SHF_NOTE_NV_TKINFO"
	.tkinfo
        /*0018*/ 	.word	0x00000002
        /*0030*/ 	.string	""
        /*0030*/ 	.string	"ptxas"
        /*0030*/ 	.string	"Cuda compilation tools, release 13.0, V13.0.88"
        /*0030*/ 	.string	"Build cuda_13.0.r13.0/compiler.36424714_0"
        /*0030*/ 	.string	"-arch sm_100 -m 64 "



//--------------------- .note.nv.cuinfo           --------------------------
	.section	.note.nv.cuinfo,"",@"SHT_NOTE"
	.sectionflags	@"SHF_NOTE_NV_CUINFO"
        /*0018*/ 	.short	0x0002
        /*001a*/ 	.short	0x0064
        /*001c*/ 	.short	0x0082
	.zero		2


//--------------------- .nv.info                  --------------------------
	.section	.nv.info,"",@"SHT_CUDA_INFO"
	.align	4


	//----- nvinfo : EIATTR_REGCOUNT
	.align		4
        /*0000*/ 	.byte	0x04, 0x2f
        /*0002*/ 	.short	(.L_1 - .L_0)
	.align		4
.L_0:
        /*0004*/ 	.word	index@(_Z6matMulPiS_S_)
        /*0008*/ 	.word	0x00000017


	//----- nvinfo : EIATTR_FRAME_SIZE
	.align		4
.L_1:
        /*000c*/ 	.byte	0x04, 0x11
        /*000e*/ 	.short	(.L_3 - .L_2)
	.align		4
.L_2:
        /*0010*/ 	.word	index@(_Z6matMulPiS_S_)
        /*0014*/ 	.word	0x00000000


	//----- nvinfo : EIATTR_MIN_STACK_SIZE
	.align		4
.L_3:
        /*0018*/ 	.byte	0x04, 0x12
        /*001a*/ 	.short	(.L_5 - .L_4)
	.align		4
.L_4:
        /*001c*/ 	.word	index@(_Z6matMulPiS_S_)
        /*0020*/ 	.word	0x00000000
.L_5:


//--------------------- .nv.compat                --------------------------
	.section	.nv.compat,"",@"SHT_CUDA_COMPAT_INFO"
	.align	4
        /*0000*/ 	.byte	0x02, 0x09, 0x00, 0x00, 0x02, 0x02, 0x01, 0x00, 0x02, 0x05, 0x05, 0x00, 0x03, 0x07, 0x01, 0x01
        /*0010*/ 	.byte	0x02, 0x03, 0x00, 0x00, 0x02, 0x06, 0x01, 0x00, 0x04, 0x0b, 0x08, 0x00, 0x09, 0x00, 0x00, 0x00
        /*0020*/ 	.byte	0x00, 0x00, 0x00, 0x00


//--------------------- .nv.info._Z6matMulPiS_S_  --------------------------
	.section	.nv.info._Z6matMulPiS_S_,"",@"SHT_CUDA_INFO"
	.sectionflags	@""
	.align	4


	//----- nvinfo : EIATTR_CUDA_API_VERSION
	.align		4
        /*0000*/ 	.byte	0x04, 0x37
        /*0002*/ 	.short	(.L_7 - .L_6)
.L_6:
        /*0004*/ 	.word	0x00000082


	//----- nvinfo : EIATTR_KPARAM_INFO
	.align		4
.L_7:
        /*0008*/ 	.byte	0x04, 0x17
        /*000a*/ 	.short	(.L_9 - .L_8)
.L_8:
        /*000c*/ 	.word	0x00000000
        /*0010*/ 	.short	0x0002
        /*0012*/ 	.short	0x0010
        /*0014*/ 	.byte	0x00, 0xf5, 0x21, 0x00


	//----- nvinfo : EIATTR_KPARAM_INFO
	.align		4
.L_9:
        /*0018*/ 	.byte	0x04, 0x17
        /*001a*/ 	.short	(.L_11 - .L_10)
.L_10:
        /*001c*/ 	.word	0x00000000
        /*0020*/ 	.short	0x0001
        /*0022*/ 	.short	0x0008
        /*0024*/ 	.byte	0x00, 0xf5, 0x21, 0x00


	//----- nvinfo : EIATTR_KPARAM_INFO
	.align		4
.L_11:
        /*0028*/ 	.byte	0x04, 0x17
        /*002a*/ 	.short	(.L_13 - .L_12)
.L_12:
        /*002c*/ 	.word	0x00000000
        /*0030*/ 	.short	0x0000
        /*0032*/ 	.short	0x0000
        /*0034*/ 	.byte	0x00, 0xf5, 0x21, 0x00


	//----- nvinfo : EIATTR_SPARSE_MMA_MASK
	.align		4
.L_13:
        /*0038*/ 	.byte	0x03, 0x50
        /*003a*/ 	.short	0x0000


	//----- nvinfo : EIATTR_MAXREG_COUNT
	.align		4
        /*003c*/ 	.byte	0x03, 0x1b
        /*003e*/ 	.short	0x00ff


	//----- nvinfo : EIATTR_NUM_BARRIERS
	.align		4
        /*0040*/ 	.byte	0x02, 0x4c
        /*0042*/ 	.byte	0x01
	.zero		1


	//----- nvinfo : EIATTR_MERCURY_ISA_VERSION
	.align		4
        /*0044*/ 	.byte	0x03, 0x5f
        /*0046*/ 	.short	0x0101


	//----- nvinfo : EIATTR_VRC_CTA_INIT_COUNT
	.align		4
        /*0048*/ 	.byte	0x02, 0x4a
	.zero		1
	.zero		1


	//----- nvinfo : EIATTR_EXIT_INSTR_OFFSETS
	.align		4
        /*004c*/ 	.byte	0x04, 0x1c
        /*004e*/ 	.short	(.L_15 - .L_14)


	//   ....[0]....
.L_14:
        /*0050*/ 	.word	0x00000340


	//----- nvinfo : EIATTR_CBANK_PARAM_SIZE
	.align		4
.L_15:
        /*0054*/ 	.byte	0x03, 0x19
        /*0056*/ 	.short	0x0018


	//----- nvinfo : EIATTR_PARAM_CBANK
	.align		4
        /*0058*/ 	.byte	0x04, 0x0a
        /*005a*/ 	.short	(.L_17 - .L_16)
	.align		4
.L_16:
        /*005c*/ 	.word	index@(.nv.constant0._Z6matMulPiS_S_)
        /*0060*/ 	.short	0x0380
        /*0062*/ 	.short	0x0018


	//----- nvinfo : EIATTR_SW_WAR
	.align		4
.L_17:
        /*0064*/ 	.byte	0x04, 0x36
        /*0066*/ 	.short	(.L_19 - .L_18)
.L_18:
        /*0068*/ 	.word	0x00000008
.L_19:


//--------------------- .nv.callgraph             --------------------------
	.section	.nv.callgraph,"",@"SHT_CUDA_CALLGRAPH"
	.align	4
	.sectionentsize	8
	.align		4
        /*0000*/ 	.word	0x00000000
	.align		4
        /*0004*/ 	.word	0xffffffff
	.align		4
        /*0008*/ 	.word	0x00000000
	.align		4
        /*000c*/ 	.word	0xfffffffe
	.align		4
        /*0010*/ 	.word	0x00000000
	.align		4
        /*0014*/ 	.word	0xfffffffd
	.align		4
        /*0018*/ 	.word	0x00000000
	.align		4
        /*001c*/ 	.word	0xfffffffc


//--------------------- .text._Z6matMulPiS_S_     --------------------------
	.section	.text._Z6matMulPiS_S_,"ax",@progbits
	.align	128
        .global         _Z6matMulPiS_S_
        .type           _Z6matMulPiS_S_,@function
        .size           _Z6matMulPiS_S_,(.L_x_1 - _Z6matMulPiS_S_)
        .other          _Z6matMulPiS_S_,@"STO_CUDA_ENTRY STV_DEFAULT"
_Z6matMulPiS_S_:
.text._Z6matMulPiS_S_:
[----:B------:R-:W-:Y:S01]  /*0000*/  LDC R1, c[0x0][0x37c] ;  /* 0x0000df00ff017b82 */ /* 0x000fe20000000800 */
[----:B------:R-:W0:Y:S07]  /*0010*/  S2R R15, SR_TID.Y ;  /* 0x00000000000f7919 */ /* 0x000e2e0000002200 */
[----:B------:R-:W1:Y:S01]  /*0020*/  LDC.64 R2, c[0x0][0x380] ;  /* 0x0000e000ff027b82 */ /* 0x000e620000000a00 */
[----:B------:R-:W2:Y:S01]  /*0030*/  LDCU.64 UR8, c[0x0][0x358] ;  /* 0x00006b00ff0877ac */ /* 0x000ea20008000a00 */
[----:B------:R-:W3:Y:S01]  /*0040*/  S2R R9, SR_CTAID.Y ;  /* 0x0000000000097919 */ /* 0x000ee20000002600 */
[----:B------:R-:W4:Y:S05]  /*0050*/  S2R R7, SR_CTAID.X ;  /* 0x0000000000077919 */ /* 0x000f2a0000002500 */
[----:B------:R-:W5:Y:S01]  /*0060*/  LDC.64 R4, c[0x0][0x388] ;  /* 0x0000e200ff047b82 */ /* 0x000f620000000a00 */
[----:B------:R-:W4:Y:S01]  /*0070*/  S2R R16, SR_TID.X ;  /* 0x0000000000107919 */ /* 0x000f220000002100 */
[----:B0-----:R-:W-:-:S04]  /*0080*/  SHF.L.U32 R6, R15, 0x2, RZ ;  /* 0x000000020f067819 */ /* 0x001fc800000006ff */
[----:B---3--:R-:W-:Y:S02]  /*0090*/  LEA R0, R9, R6, 0x3 ;  /* 0x0000000609007211 */ /* 0x008fe400078e18ff */
[-C--:B----4-:R-:W-:Y:S02]  /*00a0*/  LEA R7, R7, R16.reuse, 0x1 ;  /* 0x0000001007077211 */ /* 0x090fe400078e08ff */
[----:B------:R-:W-:Y:S02]  /*00b0*/  IADD3 R9, PT, PT, R0, R16, RZ ;  /* 0x0000001000097210 */ /* 0x000fe40007ffe0ff */
[----:B------:R-:W-:-:S03]  /*00c0*/  IADD3 R11, PT, PT, R7, R6, RZ ;  /* 0x00000006070b7210 */ /* 0x000fc60007ffe0ff */
[----:B-1----:R-:W-:-:S04]  /*00d0*/  IMAD.WIDE.U32 R2, R9, 0x4, R2 ;  /* 0x0000000409027825 */ /* 0x002fc800078e0002 */
[----:B-----5:R-:W-:Y:S01]  /*00e0*/  IMAD.WIDE.U32 R4, R11, 0x4, R4 ;  /* 0x000000040b047825 */ /* 0x020fe200078e0004 */
[----:B--2---:R-:W2:Y:S04]  /*00f0*/  LDG.E R13, desc[UR8][R2.64] ;  /* 0x00000008020d7981 */ /* 0x004ea8000c1e1900 */
[----:B------:R-:W3:Y:S01]  /*0100*/  LDG.E R17, desc[UR8][R4.64] ;  /* 0x0000000804117981 */ /* 0x000ee2000c1e1900 */
[----:B------:R-:W0:Y:S01]  /*0110*/  S2UR UR6, SR_CgaCtaId ;  /* 0x00000000000679c3 */ /* 0x000e220000008800 */
[----:B------:R-:W-:Y:S02]  /*0120*/  UMOV UR4, 0x400 ;  /* 0x0000040000047882 */ /* 0x000fe40000000000 */
[----:B------:R-:W-:Y:S02]  /*0130*/  UIADD3 UR5, UPT, UPT, UR4, 0x10, URZ ;  /* 0x0000001004057890 */ /* 0x000fe4000fffe0ff */
[----:B0-----:R-:W-:-:S02]  /*0140*/  ULEA UR4, UR6, UR4, 0x18 ;  /* 0x0000000406047291 */ /* 0x001fc4000f8ec0ff */
[----:B------:R-:W-:-:S04]  /*0150*/  ULEA UR5, UR6, UR5, 0x18 ;  /* 0x0000000506057291 */ /* 0x000fc8000f8ec0ff */
[C---:B------:R-:W-:Y:S02]  /*0160*/  LEA R9, R16.reuse, UR4, 0x3 ;  /* 0x0000000410097c11 */ /* 0x040fe4000f8e18ff */
[----:B------:R-:W-:Y:S02]  /*0170*/  LEA R11, R16, UR5, 0x3 ;  /* 0x00000005100b7c11 */ /* 0x000fe4000f8e18ff */
[C---:B------:R-:W-:Y:S02]  /*0180*/  IADD3 R14, PT, PT, R6.reuse, R9, RZ ;  /* 0x00000009060e7210 */ /* 0x040fe40007ffe0ff */
[----:B------:R-:W-:Y:S01]  /*0190*/  IADD3 R6, PT, PT, R6, R11, RZ ;  /* 0x0000000b06067210 */ /* 0x000fe20007ffe0ff */
[----:B------:R-:W-:Y:S01]  /*01a0*/  IMAD R16, R16, -0x4, R11 ;  /* 0xfffffffc10107824 */ /* 0x000fe200078e020b */
[----:B------:R-:W-:Y:S01]  /*01b0*/  LEA R15, R15, UR4, 0x3 ;  /* 0x000000040f0f7c11 */ /* 0x000fe2000f8e18ff */
[----:B--2---:R0:W-:Y:S04]  /*01c0*/  STS [R14], R13 ;  /* 0x0000000d0e007388 */ /* 0x0041e80000000800 */
[----:B---3--:R-:W-:Y:S01]  /*01d0*/  STS [R6], R17 ;  /* 0x0000001106007388 */ /* 0x008fe20000000800 */
[----:B------:R-:W-:Y:S08]  /*01e0*/  BAR.SYNC.DEFER_BLOCKING 0x0 ;  /* 0x0000000000007b1d */ /* 0x000ff00000010000 */
[----:B0-----:R-:W0:Y:S01]  /*01f0*/  LDC.64 R12, c[0x0][0x390] ;  /* 0x0000e400ff0c7b82 */ /* 0x001e220000000a00 */
[----:B------:R-:W-:Y:S04]  /*0200*/  LDS R19, [R16] ;  /* 0x0000000010137984 */ /* 0x000fe80000000800 */
[----:B------:R-:W-:Y:S04]  /*0210*/  LDS R18, [R16+0x8] ;  /* 0x0000080010127984 */ /* 0x000fe80000000800 */
[----:B------:R-:W1:Y:S01]  /*0220*/  LDS.64 R8, [R15] ;  /* 0x000000000f087984 */ /* 0x000e620000000a00 */
[----:B------:R-:W-:Y:S06]  /*0230*/  BAR.SYNC.DEFER_BLOCKING 0x0 ;  /* 0x0000000000007b1d */ /* 0x000fec0000010000 */
[----:B------:R-:W2:Y:S04]  /*0240*/  LDG.E R3, desc[UR8][R2.64+0x8] ;  /* 0x0000080802037981 */ /* 0x000ea8000c1e1900 */
[----:B------:R-:W3:Y:S01]  /*0250*/  LDG.E R5, desc[UR8][R4.64+0x20] ;  /* 0x0000200804057981 */ /* 0x000ee2000c1e1900 */
[----:B------:R-:W-:Y:S01]  /*0260*/  IADD3 R7, PT, PT, R7, R0, RZ ;  /* 0x0000000007077210 */ /* 0x000fe20007ffe0ff */
[----:B-1----:R-:W-:-:S04]  /*0270*/  IMAD R8, R8, R19, RZ ;  /* 0x0000001308087224 */ /* 0x002fc800078e02ff */
[----:B------:R-:W-:Y:S01]  /*0280*/  IMAD R9, R18, R9, R8 ;  /* 0x0000000912097224 */ /* 0x000fe200078e0208 */
[----:B--2---:R0:W-:Y:S04]  /*0290*/  STS [R14], R3 ;  /* 0x000000030e007388 */ /* 0x0041e80000000800 */
[----:B---3--:R-:W-:Y:S01]  /*02a0*/  STS [R6], R5 ;  /* 0x0000000506007388 */ /* 0x008fe20000000800 */
[----:B------:R-:W-:Y:S01]  /*02b0*/  BAR.SYNC.DEFER_BLOCKING 0x0 ;  /* 0x0000000000007b1d */ /* 0x000fe20000010000 */
[----:B0-----:R-:W-:-:S05]  /*02c0*/  IMAD.WIDE.U32 R2, R7, 0x4, R12 ;  /* 0x0000000407027825 */ /* 0x001fca00078e000c */
[----:B------:R-:W-:Y:S04]  /*02d0*/  LDS R17, [R16] ;  /* 0x0000000010117984 */ /* 0x000fe80000000800 */
[----:B------:R-:W0:Y:S04]  /*02e0*/  LDS.64 R10, [R15] ;  /* 0x000000000f0a7984 */ /* 0x000e280000000a00 */
[----:B------:R-:W1:Y:S01]  /*02f0*/  LDS R20, [R16+0x8] ;  /* 0x0000080010147984 */ /* 0x000e620000000800 */
[----:B0-----:R-:W-:-:S04]  /*0300*/  IMAD R10, R10, R17, R9 ;  /* 0x000000110a0a7224 */ /* 0x001fc800078e0209 */
[----:B-1----:R-:W-:Y:S01]  /*0310*/  IMAD R11, R20, R11, R10 ;  /* 0x0000000b140b7224 */ /* 0x002fe200078e020a */
[----:B------:R-:W-:Y:S06]  /*0320*/  BAR.SYNC.DEFER_BLOCKING 0x0 ;  /* 0x0000000000007b1d */ /* 0x000fec0000010000 */
[----:B------:R-:W-:Y:S01]  /*0330*/  STG.E desc[UR8][R2.64], R11 ;  /* 0x0000000b02007986 */ /* 0x000fe2000c101908 */
[----:B------:R-:W-:Y:S05]  /*0340*/  EXIT ;  /* 0x000000000000794d */ /* 0x000fea0003800000 */
.L_x_0:
[----:B------:R-:W-:-:S00]  /*0350*/  BRA `(.L_x_0) ;  /* 0xfffffffc00fc7947 */ /* 0x000fc0000383ffff */
[----:B------:R-:W-:-:S00]  /*0360*/  NOP ;  /* 0x0000000000007918 */ /* 0x000fc00000000000 */
        /* <DEDUP_REMOVED lines=9> */
.L_x_1:


//--------------------- .nv.shared._Z6matMulPiS_S_ --------------------------
	.section	.nv.shared._Z6matMulPiS_S_,"aw",@nobits
	.sectionflags	@""
	.align	4
.nv.shared._Z6matMulPiS_S_:
	.zero		1056


//--------------------- .nv.shared.reserved.0     --------------------------
	.section	.nv.shared.reserved.0,"aw",@nobits
	.weak		__nv_reservedSMEM_offset_0_alias
	.size		__nv_reservedSMEM_offset_0_alias, 0, 64
	.other		__nv_reservedSMEM_offset_0_alias,@"STO_CUDA_RESERVED_SHARED STV_DEFAULT"
__nv_reservedSMEM_offset_0_alias:
	.zero		0
	.zero		64


//--------------------- .nv.constant0._Z6matMulPiS_S_ --------------------------
	.section	.nv.constant0._Z6matMulPiS_S_,"a",@progbits
	.sectionflags	@""
	.align	4
.nv.constant0._Z6matMulPiS_S_:
	.zero		920


//--------------------- SYMBOLS --------------------------

	.type		.nv.reservedSmem.offset0,@object
	.size		.nv.reservedSmem.offset0,0x4
	.type		.nv.reservedSmem.cap,@object
	.size		.nv.reservedSmem.cap,0x4
